//
// Generated by NVIDIA NVVM Compiler
//
// Compiler Build ID: CL-36424714
// Cuda compilation tools, release 13.0, V13.0.88
// Based on NVVM 20.0.0
//

.version 9.0
.target sm_100
.address_size 64

	// .globl	_Z12SquareKernelPii

.visible .entry _Z12SquareKernelPii(
	.param .u64 .ptr .align 1 _Z12SquareKernelPii_param_0,
	.param .u32 _Z12SquareKernelPii_param_1
)
{
	.reg .pred 	%p<2>;
	.reg .b32 	%r<8>;
	.reg .b64 	%rd<5>;

	ld.param.u64 	%rd1, [_Z12SquareKernelPii_param_0];
	ld.param.u32 	%r2, [_Z12SquareKernelPii_param_1];
	mov.u32 	%r3, %ctaid.x;
	mov.u32 	%r4, %ntid.x;
	mov.u32 	%r5, %tid.x;
	mad.lo.s32 	%r1, %r3, %r4, %r5;
	setp.ge.s32 	%p1, %r1, %r2;
	@%p1 bra 	$L__BB0_2;
	cvta.to.global.u64 	%rd2, %rd1;
	mul.wide.s32 	%rd3, %r1, 4;
	add.s64 	%rd4, %rd2, %rd3;
	ld.global.u32 	%r6, [%rd4];
	mul.lo.s32 	%r7, %r6, %r6;
	st.global.u32 	[%rd4], %r7;
$L__BB0_2:
	ret;

}


// ===== COMPILED SASS (sm_100) =====

	.target	sm_100

	.elftype	@"ET_EXEC"


//--------------------- .note.nv.tkinfo           --------------------------
	.section	.note.nv.tkinfo,"",@"SHT_NOTE"
	.sectionflags	@"SHF_NOTE_NV_TKINFO"
	.tkinfo
        /*0018*/ 	.word	0x00000002
        /*0030*/ 	.string	""
        /*0030*/ 	.string	"ptxas"
        /*0030*/ 	.string	"Cuda compilation tools, release 13.0, V13.0.88"
        /*0030*/ 	.string	"Build cuda_13.0.r13.0/compiler.36424714_0"
        /*0030*/ 	.string	"-arch sm_100 -m 64 "



//--------------------- .note.nv.cuinfo           --------------------------
	.section	.note.nv.cuinfo,"",@"SHT_NOTE"
	.sectionflags	@"SHF_NOTE_NV_CUINFO"
        /*0018*/ 	.short	0x0002
        /*001a*/ 	.short	0x0064
        /*001c*/ 	.short	0x0082
	.zero		2


//--------------------- .nv.info                  --------------------------
	.section	.nv.info,"",@"SHT_CUDA_INFO"
	.align	4


	//----- nvinfo : EIATTR_REGCOUNT
	.align		4
        /*0000*/ 	.byte	0x04, 0x2f
        /*0002*/ 	.short	(.L_1 - .L_0)
	.align		4
.L_0:
        /*0004*/ 	.word	index@(_Z12SquareKernelPii)
        /*0008*/ 	.word	0x00000008


	//----- nvinfo : EIATTR_FRAME_SIZE
	.align		4
.L_1:
        /*000c*/ 	.byte	0x04, 0x11
        /*000e*/ 	.short	(.L_3 - .L_2)
	.align		4
.L_2:
        /*0010*/ 	.word	index@(_Z12SquareKernelPii)
        /*0014*/ 	.word	0x00000000


	//----- nvinfo : EIATTR_MIN_STACK_SIZE
	.align		4
.L_3:
        /*0018*/ 	.byte	0x04, 0x12
        /*001a*/ 	.short	(.L_5 - .L_4)
	.align		4
.L_4:
        /*001c*/ 	.word	index@(_Z12SquareKernelPii)
        /*0020*/ 	.word	0x00000000
.L_5:


//--------------------- .nv.compat                --------------------------
	.section	.nv.compat,"",@"SHT_CUDA_COMPAT_INFO"
	.align	4
        /*0000*/ 	.byte	0x02, 0x09, 0x00, 0x00, 0x02, 0x02, 0x01, 0x00, 0x02, 0x05, 0x05, 0x00, 0x03, 0x07, 0x01, 0x01
        /*0010*/ 	.byte	0x02, 0x03, 0x00, 0x00, 0x02, 0x06, 0x01, 0x00, 0x04, 0x0b, 0x08, 0x00, 0x09, 0x00, 0x00, 0x00
        /*0020*/ 	.byte	0x00, 0x00, 0x00, 0x00


//--------------------- .nv.info._Z12SquareKernelPii --------------------------
	.section	.nv.info._Z12SquareKernelPii,"",@"SHT_CUDA_INFO"
	.sectionflags	@""
	.align	4


	//----- nvinfo : EIATTR_CUDA_API_VERSION
	.align		4
        /*0000*/ 	.byte	0x04, 0x37
        /*0002*/ 	.short	(.L_7 - .L_6)
.L_6:
        /*0004*/ 	.word	0x00000082


	//----- nvinfo : EIATTR_KPARAM_INFO
	.align		4
.L_7:
        /*0008*/ 	.byte	0x04, 0x17
        /*000a*/ 	.short	(.L_9 - .L_8)
.L_8:
        /*000c*/ 	.word	0x00000000
        /*0010*/ 	.short	0x0001
        /*0012*/ 	.short	0x0008
        /*0014*/ 	.byte	0x00, 0xf0, 0x11, 0x00


	//----- nvinfo : EIATTR_KPARAM_INFO
	.align		4
.L_9:
        /*0018*/ 	.byte	0x04, 0x17
        /*001a*/ 	.short	(.L_11 - .L_10)
.L_10:
        /*001c*/ 	.word	0x00000000
        /*0020*/ 	.short	0x0000
        /*0022*/ 	.short	0x0000
        /*0024*/ 	.byte	0x00, 0xf5, 0x21, 0x00


	//----- nvinfo : EIATTR_SPARSE_MMA_MASK
	.align		4
.L_11:
        /*0028*/ 	.byte	0x03, 0x50
        /*002a*/ 	.short	0x0000


	//----- nvinfo : EIATTR_MAXREG_COUNT
	.align		4
        /*002c*/ 	.byte	0x03, 0x1b
        /*002e*/ 	.short	0x00ff


	//----- nvinfo : EIATTR_MERCURY_ISA_VERSION
	.align		4
        /*0030*/ 	.byte	0x03, 0x5f
        /*0032*/ 	.short	0x0101


	//----- nvinfo : EIATTR_VRC_CTA_INIT_COUNT
	.align		4
        /*0034*/ 	.byte	0x02, 0x4a
	.zero		1
	.zero		1


	//----- nvinfo : EIATTR_EXIT_INSTR_OFFSETS
	.align		4
        /*0038*/ 	.byte	0x04, 0x1c
        /*003a*/ 	.short	(.L_13 - .L_12)


	//   ....[0]....
.L_12:
        /*003c*/ 	.word	0x00000070


	//   ....[1]....
        /*0040*/ 	.word	0x000000e0


	//----- nvinfo : EIATTR_CBANK_PARAM_SIZE
	.align		4
.L_13:
        /*0044*/ 	.byte	0x03, 0x19
        /*0046*/ 	.short	0x000c


	//----- nvinfo : EIATTR_PARAM_CBANK
	.align		4
        /*0048*/ 	.byte	0x04, 0x0a
        /*004a*/ 	.short	(.L_15 - .L_14)
	.align		4
.L_14:
        /*004c*/ 	.word	index@(.nv.constant0._Z12SquareKernelPii)
        /*0050*/ 	.short	0x0380
        /*0052*/ 	.short	0x000c


	//----- nvinfo : EIATTR_SW_WAR
	.align		4
.L_15:
        /*0054*/ 	.byte	0x04, 0x36
        /*0056*/ 	.short	(.L_17 - .L_16)
.L_16:
        /*0058*/ 	.word	0x00000008
.L_17:


//--------------------- .nv.callgraph             --------------------------
	.section	.nv.callgraph,"",@"SHT_CUDA_CALLGRAPH"
	.align	4
	.sectionentsize	8
	.align		4
        /*0000*/ 	.word	0x00000000
	.align		4
        /*0004*/ 	.word	0xffffffff
	.align		4
        /*0008*/ 	.word	0x00000000
	.align		4
        /*000c*/ 	.word	0xfffffffe
	.align		4
        /*0010*/ 	.word	0x00000000
	.align		4
        /*0014*/ 	.word	0xfffffffd
	.align		4
        /*0018*/ 	.word	0x00000000
	.align		4
        /*001c*/ 	.word	0xfffffffc


//--------------------- .text._Z12SquareKernelPii --------------------------
	.section	.text._Z12SquareKernelPii,"ax",@progbits
	.align	128
        .global         _Z12SquareKernelPii
        .type           _Z12SquareKernelPii,@function
        .size           _Z12SquareKernelPii,(.L_x_1 - _Z12SquareKernelPii)
        .other          _Z12SquareKernelPii,@"STO_CUDA_ENTRY STV_DEFAULT"
_Z12SquareKernelPii:
.text._Z12SquareKernelPii:
[----:B------:R-:W-:Y:S01]  /*0000*/  LDC R1, c[0x0][0x37c] ;  /* 0x0000df00ff017b82 */ /* 0x000fe20000000800 */
[----:B------:R-:W0:Y:S07]  /*0010*/  S2R R0, SR_TID.X ;  /* 0x0000000000007919 */ /* 0x000e2e0000002100 */
[----:B------:R-:W0:Y:S01]  /*0020*/  S2UR UR4, SR_CTAID.X ;  /* 0x00000000000479c3 */ /* 0x000e220000002500 */
[----:B------:R-:W1:Y:S07]  /*0030*/  LDCU UR5, c[0x0][0x388] ;  /* 0x00007100ff0577ac */ /* 0x000e6e0008000800 */
[----:B------:R-:W0:Y:S02]  /*0040*/  LDC R5, c[0x0][0x360] ;  /* 0x0000d800ff057b82 */ /* 0x000e240000000800 */
[----:B0-----:R-:W-:-:S05]  /*0050*/  IMAD R5, R5, UR4, R0 ;  /* 0x0000000405057c24 */ /* 0x001fca000f8e0200 */
[----:B-1----:R-:W-:-:S13]  /*0060*/  ISETP.GE.AND P0, PT, R5, UR5, PT ;  /* 0x0000000505007c0c */ /* 0x002fda000bf06270 */
[----:B------:R-:W-:Y:S05]  /*0070*/  @P0 EXIT ;  /* 0x000000000000094d */ /* 0x000fea0003800000 */
[----:B------:R-:W0:Y:S01]  /*0080*/  LDC.64 R2, c[0x0][0x380] ;  /* 0x0000e000ff027b82 */ /* 0x000e220000000a00 */
[----:B------:R-:W1:Y:S01]  /*0090*/  LDCU.64 UR4, c[0x0][0x358] ;  /* 0x00006b00ff0477ac */ /* 0x000e620008000a00 */
[----:B0-----:R-:W-:-:S05]  /*00a0*/  IMAD.WIDE R2, R5, 0x4, R2 ;  /* 0x0000000405027825 */ /* 0x001fca00078e0202 */
[----:B-1----:R-:W2:Y:S02]  /*00b0*/  LDG.E R0, desc[UR4][R2.64] ;  /* 0x0000000402007981 */ /* 0x002ea4000c1e1900 */
[----:B--2---:R-:W-:-:S05]  /*00c0*/  IMAD R5, R0, R0, RZ ;  /* 0x0000000000057224 */ /* 0x004fca00078e02ff */
[----:B------:R-:W-:Y:S01]  /*00d0*/  STG.E desc[UR4][R2.64], R5 ;  /* 0x0000000502007986 */ /* 0x000fe2000c101904 */
[----:B------:R-:W-:Y:S05]  /*00e0*/  EXIT ;  /* 0x000000000000794d */ /* 0x000fea0003800000 */
.L_x_0:
[----:B------:R-:W-:-:S00]  /*00f0*/  BRA `(.L_x_0) ;  /* 0xfffffffc00fc7947 */ /* 0x000fc0000383ffff */
[----:B------:R-:W-:-:S00]  /*0100*/  NOP ;  /* 0x0000000000007918 */ /* 0x000fc00000000000 */
[----:B------:R-:W-:-:S00]  /*0110*/  NOP ;  /* 0x0000000000007918 */ /* 0x000fc00000000000 */
[----:B------:R-:W-:-:S00]  /*0120*/  NOP ;  /* 0x0000000000007918 */ /* 0x000fc00000000000 */
[----:B------:R-:W-:-:S00]  /*0130*/  NOP ;  /* 0x0000000000007918 */ /* 0x000fc00000000000 */
[----:B------:R-:W-:-:S00]  /*0140*/  NOP ;  /* 0x0000000000007918 */ /* 0x000fc00000000000 */
[----:B------:R-:W-:-:S00]  /*0150*/  NOP ;  /* 0x0000000000007918 */ /* 0x000fc00000000000 */
[----:B------:R-:W-:-:S00]  /*0160*/  NOP ;  /* 0x0000000000007918 */ /* 0x000fc00000000000 */
[----:B------:R-:W-:-:S00]  /*0170*/  NOP ;  /* 0x0000000000007918 */ /* 0x000fc00000000000 */
.L_x_1:


//--------------------- .nv.shared.reserved.0     --------------------------
	.section	.nv.shared.reserved.0,"aw",@nobits
	.weak		__nv_reservedSMEM_offset_0_alias
	.size		__nv_reservedSMEM_offset_0_alias, 0, 64
	.other		__nv_reservedSMEM_offset_0_alias,@"STO_CUDA_RESERVED_SHARED STV_DEFAULT"
__nv_reservedSMEM_offset_0_alias:
	.zero		0
	.zero		64


//--------------------- .nv.constant0._Z12SquareKernelPii --------------------------
	.section	.nv.constant0._Z12SquareKernelPii,"a",@progbits
	.sectionflags	@""
	.align	4
.nv.constant0._Z12SquareKernelPii:
	.zero		908


//--------------------- SYMBOLS --------------------------

	.type		.nv.reservedSmem.offset0,@object
	.size		.nv.reservedSmem.offset0,0x4
